//
// Generated by NVIDIA NVVM Compiler
//
// Compiler Build ID: CL-36424714
// Cuda compilation tools, release 13.0, V13.0.88
// Based on NVVM 20.0.0
//

.version 9.0
.target sm_100
.address_size 64

	// .globl	_Z9GenCatMapPhS_PjS0_

.visible .entry _Z9GenCatMapPhS_PjS0_(
	.param .u64 .ptr .align 1 _Z9GenCatMapPhS_PjS0__param_0,
	.param .u64 .ptr .align 1 _Z9GenCatMapPhS_PjS0__param_1,
	.param .u64 .ptr .align 1 _Z9GenCatMapPhS_PjS0__param_2,
	.param .u64 .ptr .align 1 _Z9GenCatMapPhS_PjS0__param_3
)
{
	.reg .b16 	%rs<2>;
	.reg .b32 	%r<16>;
	.reg .b64 	%rd<17>;

	ld.param.u64 	%rd1, [_Z9GenCatMapPhS_PjS0__param_0];
	ld.param.u64 	%rd2, [_Z9GenCatMapPhS_PjS0__param_1];
	ld.param.u64 	%rd3, [_Z9GenCatMapPhS_PjS0__param_2];
	ld.param.u64 	%rd4, [_Z9GenCatMapPhS_PjS0__param_3];
	cvta.to.global.u64 	%rd5, %rd2;
	cvta.to.global.u64 	%rd6, %rd1;
	cvta.to.global.u64 	%rd7, %rd4;
	cvta.to.global.u64 	%rd8, %rd3;
	mov.u32 	%r1, %ctaid.y;
	mul.wide.u32 	%rd9, %r1, 4;
	add.s64 	%rd10, %rd8, %rd9;
	ld.global.u32 	%r2, [%rd10];
	mov.u32 	%r3, %ctaid.x;
	add.s32 	%r4, %r2, %r3;
	mov.u32 	%r5, %nctaid.x;
	rem.u32 	%r6, %r4, %r5;
	mul.wide.u32 	%rd11, %r6, 4;
	add.s64 	%rd12, %rd7, %rd11;
	ld.global.u32 	%r7, [%rd12];
	mov.u32 	%r8, %nctaid.y;
	mad.lo.s32 	%r9, %r8, %r3, %r1;
	mov.u32 	%r10, %tid.x;
	mad.lo.s32 	%r11, %r9, 3, %r10;
	add.s32 	%r12, %r7, %r1;
	rem.u32 	%r13, %r12, %r8;
	mad.lo.s32 	%r14, %r6, %r8, %r13;
	mad.lo.s32 	%r15, %r14, 3, %r10;
	cvt.s64.s32 	%rd13, %r11;
	add.s64 	%rd14, %rd6, %rd13;
	ld.global.u8 	%rs1, [%rd14];
	cvt.s64.s32 	%rd15, %r15;
	add.s64 	%rd16, %rd5, %rd15;
	st.global.u8 	[%rd16], %rs1;
	ret;

}


// ===== COMPILED SASS (sm_100) =====

	.target	sm_100

	.elftype	@"ET_EXEC"


//--------------------- .note.nv.tkinfo           --------------------------
	.section	.note.nv.tkinfo,"",@"SHT_NOTE"
	.sectionflags	@"SHF_NOTE_NV_TKINFO"
	.tkinfo
        /*0018*/ 	.word	0x00000002
        /*0030*/ 	.string	""
        /*0030*/ 	.string	"ptxas"
        /*0030*/ 	.string	"Cuda compilation tools, release 13.0, V13.0.88"
        /*0030*/ 	.string	"Build cuda_13.0.r13.0/compiler.36424714_0"
        /*0030*/ 	.string	"-arch sm_100 -m 64 "



//--------------------- .note.nv.cuinfo           --------------------------
	.section	.note.nv.cuinfo,"",@"SHT_NOTE"
	.sectionflags	@"SHF_NOTE_NV_CUINFO"
        /*0018*/ 	.short	0x0002
        /*001a*/ 	.short	0x0064
        /*001c*/ 	.short	0x0082
	.zero		2


//--------------------- .nv.info                  --------------------------
	.section	.nv.info,"",@"SHT_CUDA_INFO"
	.align	4


	//----- nvinfo : EIATTR_REGCOUNT
	.align		4
        /*0000*/ 	.byte	0x04, 0x2f
        /*0002*/ 	.short	(.L_1 - .L_0)
	.align		4
.L_0:
        /*0004*/ 	.word	index@(_Z9GenCatMapPhS_PjS0_)
        /*0008*/ 	.word	0x00000012


	//----- nvinfo : EIATTR_FRAME_SIZE
	.align		4
.L_1:
        /*000c*/ 	.byte	0x04, 0x11
        /*000e*/ 	.short	(.L_3 - .L_2)
	.align		4
.L_2:
        /*0010*/ 	.word	index@(_Z9GenCatMapPhS_PjS0_)
        /*0014*/ 	.word	0x00000000


	//----- nvinfo : EIATTR_MIN_STACK_SIZE
	.align		4
.L_3:
        /*0018*/ 	.byte	0x04, 0x12
        /*001a*/ 	.short	(.L_5 - .L_4)
	.align		4
.L_4:
        /*001c*/ 	.word	index@(_Z9GenCatMapPhS_PjS0_)
        /*0020*/ 	.word	0x00000000
.L_5:


//--------------------- .nv.compat                --------------------------
	.section	.nv.compat,"",@"SHT_CUDA_COMPAT_INFO"
	.align	4
        /*0000*/ 	.byte	0x02, 0x09, 0x00, 0x00, 0x02, 0x02, 0x01, 0x00, 0x02, 0x05, 0x05, 0x00, 0x03, 0x07, 0x01, 0x01
        /*0010*/ 	.byte	0x02, 0x03, 0x00, 0x00, 0x02, 0x06, 0x01, 0x00, 0x04, 0x0b, 0x08, 0x00, 0x09, 0x00, 0x00, 0x00
        /*0020*/ 	.byte	0x00, 0x00, 0x00, 0x00


//--------------------- .nv.info._Z9GenCatMapPhS_PjS0_ --------------------------
	.section	.nv.info._Z9GenCatMapPhS_PjS0_,"",@"SHT_CUDA_INFO"
	.sectionflags	@""
	.align	4


	//----- nvinfo : EIATTR_CUDA_API_VERSION
	.align		4
        /*0000*/ 	.byte	0x04, 0x37
        /*0002*/ 	.short	(.L_7 - .L_6)
.L_6:
        /*0004*/ 	.word	0x00000082


	//----- nvinfo : EIATTR_KPARAM_INFO
	.align		4
.L_7:
        /*0008*/ 	.byte	0x04, 0x17
        /*000a*/ 	.short	(.L_9 - .L_8)
.L_8:
        /*000c*/ 	.word	0x00000000
        /*0010*/ 	.short	0x0003
        /*0012*/ 	.short	0x0018
        /*0014*/ 	.byte	0x00, 0xf5, 0x21, 0x00


	//----- nvinfo : EIATTR_KPARAM_INFO
	.align		4
.L_9:
        /*0018*/ 	.byte	0x04, 0x17
        /*001a*/ 	.short	(.L_11 - .L_10)
.L_10:
        /*001c*/ 	.word	0x00000000
        /*0020*/ 	.short	0x0002
        /*0022*/ 	.short	0x0010
        /*0024*/ 	.byte	0x00, 0xf5, 0x21, 0x00


	//----- nvinfo : EIATTR_KPARAM_INFO
	.align		4
.L_11:
        /*0028*/ 	.byte	0x04, 0x17
        /*002a*/ 	.short	(.L_13 - .L_12)
.L_12:
        /*002c*/ 	.word	0x00000000
        /*0030*/ 	.short	0x0001
        /*0032*/ 	.short	0x0008
        /*0034*/ 	.byte	0x00, 0xf5, 0x21, 0x00


	//----- nvinfo : EIATTR_KPARAM_INFO
	.align		4
.L_13:
        /*0038*/ 	.byte	0x04, 0x17
        /*003a*/ 	.short	(.L_15 - .L_14)
.L_14:
        /*003c*/ 	.word	0x00000000
        /*0040*/ 	.short	0x0000
        /*0042*/ 	.short	0x0000
        /*0044*/ 	.byte	0x00, 0xf5, 0x21, 0x00


	//----- nvinfo : EIATTR_SPARSE_MMA_MASK
	.align		4
.L_15:
        /*0048*/ 	.byte	0x03, 0x50
        /*004a*/ 	.short	0x0000


	//----- nvinfo : EIATTR_MAXREG_COUNT
	.align		4
        /*004c*/ 	.byte	0x03, 0x1b
        /*004e*/ 	.short	0x00ff


	//----- nvinfo : EIATTR_MERCURY_ISA_VERSION
	.align		4
        /*0050*/ 	.byte	0x03, 0x5f
        /*0052*/ 	.short	0x0101


	//----- nvinfo : EIATTR_VRC_CTA_INIT_COUNT
	.align		4
        /*0054*/ 	.byte	0x02, 0x4a
	.zero		1
	.zero		1


	//----- nvinfo : EIATTR_EXIT_INSTR_OFFSETS
	.align		4
        /*0058*/ 	.byte	0x04, 0x1c
        /*005a*/ 	.short	(.L_17 - .L_16)


	//   ....[0]....
.L_16:
        /*005c*/ 	.word	0x000003c0


	//----- nvinfo : EIATTR_CBANK_PARAM_SIZE
	.align		4
.L_17:
        /*0060*/ 	.byte	0x03, 0x19
        /*0062*/ 	.short	0x0020


	//----- nvinfo : EIATTR_PARAM_CBANK
	.align		4
        /*0064*/ 	.byte	0x04, 0x0a
        /*0066*/ 	.short	(.L_19 - .L_18)
	.align		4
.L_18:
        /*0068*/ 	.word	index@(.nv.constant0._Z9GenCatMapPhS_PjS0_)
        /*006c*/ 	.short	0x0380
        /*006e*/ 	.short	0x0020


	//----- nvinfo : EIATTR_SW_WAR
	.align		4
.L_19:
        /*0070*/ 	.byte	0x04, 0x36
        /*0072*/ 	.short	(.L_21 - .L_20)
.L_20:
        /*0074*/ 	.word	0x00000008
.L_21:


//--------------------- .nv.callgraph             --------------------------
	.section	.nv.callgraph,"",@"SHT_CUDA_CALLGRAPH"
	.align	4
	.sectionentsize	8
	.align		4
        /*0000*/ 	.word	0x00000000
	.align		4
        /*0004*/ 	.word	0xffffffff
	.align		4
        /*0008*/ 	.word	0x00000000
	.align		4
        /*000c*/ 	.word	0xfffffffe
	.align		4
        /*0010*/ 	.word	0x00000000
	.align		4
        /*0014*/ 	.word	0xfffffffd
	.align		4
        /*0018*/ 	.word	0x00000000
	.align		4
        /*001c*/ 	.word	0xfffffffc


//--------------------- .text._Z9GenCatMapPhS_PjS0_ --------------------------
	.section	.text._Z9GenCatMapPhS_PjS0_,"ax",@progbits
	.align	128
        .global         _Z9GenCatMapPhS_PjS0_
        .type           _Z9GenCatMapPhS_PjS0_,@function
        .size           _Z9GenCatMapPhS_PjS0_,(.L_x_1 - _Z9GenCatMapPhS_PjS0_)
        .other          _Z9GenCatMapPhS_PjS0_,@"STO_CUDA_ENTRY STV_DEFAULT"
_Z9GenCatMapPhS_PjS0_:
.text._Z9GenCatMapPhS_PjS0_:
[----:B------:R-:W-:Y:S01]  /*0000*/  LDC R1, c[0x0][0x37c] ;  /* 0x0000df00ff017b82 */ /* 0x000fe20000000800 */
[----:B------:R-:W0:Y:S07]  /*0010*/  S2R R0, SR_CTAID.Y ;  /* 0x0000000000007919 */ /* 0x000e2e0000002600 */
[----:B------:R-:W0:Y:S01]  /*0020*/  LDC.64 R2, c[0x0][0x390] ;  /* 0x0000e400ff027b82 */ /* 0x000e220000000a00 */
[----:B------:R-:W1:Y:S07]  /*0030*/  LDCU.64 UR4, c[0x0][0x358] ;  /* 0x00006b00ff0477ac */ /* 0x000e6e0008000a00 */
[----:B------:R-:W2:Y:S01]  /*0040*/  LDC R8, c[0x0][0x370] ;  /* 0x0000dc00ff087b82 */ /* 0x000ea20000000800 */
[----:B------:R-:W3:Y:S01]  /*0050*/  S2R R11, SR_CTAID.X ;  /* 0x00000000000b7919 */ /* 0x000ee20000002500 */
[----:B------:R-:W4:Y:S01]  /*0060*/  LDCU.128 UR8, c[0x0][0x380] ;  /* 0x00007000ff0877ac */ /* 0x000f220008000c00 */
[----:B0-----:R-:W-:-:S06]  /*0070*/  IMAD.WIDE.U32 R2, R0, 0x4, R2 ;  /* 0x0000000400027825 */ /* 0x001fcc00078e0002 */
[----:B-1----:R-:W5:Y:S01]  /*0080*/  LDG.E R2, desc[UR4][R2.64] ;  /* 0x0000000402027981 */ /* 0x002f62000c1e1900 */
[----:B--2---:R-:W0:Y:S01]  /*0090*/  I2F.U32.RP R6, R8 ;  /* 0x0000000800067306 */ /* 0x004e220000209000 */
[----:B------:R-:W-:-:S07]  /*00a0*/  ISETP.NE.U32.AND P1, PT, R8, RZ, PT ;  /* 0x000000ff0800720c */ /* 0x000fce0003f25070 */
[----:B0-----:R-:W0:Y:S02]  /*00b0*/  MUFU.RCP R6, R6 ;  /* 0x0000000600067308 */ /* 0x001e240000001000 */
[----:B0-----:R-:W-:-:S06]  /*00c0*/  IADD3 R4, PT, PT, R6, 0xffffffe, RZ ;  /* 0x0ffffffe06047810 */ /* 0x001fcc0007ffe0ff */
[----:B------:R0:W1:Y:S02]  /*00d0*/  F2I.FTZ.U32.TRUNC.NTZ R5, R4 ;  /* 0x0000000400057305 */ /* 0x000064000021f000 */
[----:B0-----:R-:W-:Y:S02]  /*00e0*/  HFMA2 R4, -RZ, RZ, 0, 0 ;  /* 0x00000000ff047431 */ /* 0x001fe400000001ff */
[----:B-1----:R-:W-:-:S04]  /*00f0*/  IMAD.MOV R7, RZ, RZ, -R5 ;  /* 0x000000ffff077224 */ /* 0x002fc800078e0a05 */
[----:B------:R-:W-:-:S04]  /*0100*/  IMAD R7, R7, R8, RZ ;  /* 0x0000000807077224 */ /* 0x000fc800078e02ff */
[----:B------:R-:W-:Y:S01]  /*0110*/  IMAD.HI.U32 R5, R5, R7, R4 ;  /* 0x0000000705057227 */ /* 0x000fe200078e0004 */
[----:B------:R-:W0:Y:S01]  /*0120*/  S2R R15, SR_TID.X ;  /* 0x00000000000f7919 */ /* 0x000e220000002100 */
[----:B------:R-:W3:Y:S02]  /*0130*/  LDC R13, c[0x0][0x374] ;  /* 0x0000dd00ff0d7b82 */ /* 0x000ee40000000800 */
[----:B---3--:R-:W-:Y:S02]  /*0140*/  IMAD R4, R11, R13, R0 ;  /* 0x0000000d0b047224 */ /* 0x008fe400078e0200 */
[----:B-----5:R-:W-:-:S04]  /*0150*/  IMAD.IADD R2, R2, 0x1, R11 ;  /* 0x0000000102027824 */ /* 0x020fc800078e020b */
[----:B------:R-:W-:-:S05]  /*0160*/  IMAD.HI.U32 R5, R5, R2, RZ ;  /* 0x0000000205057227 */ /* 0x000fca00078e00ff */
[----:B------:R-:W-:-:S05]  /*0170*/  IADD3 R5, PT, PT, -R5, RZ, RZ ;  /* 0x000000ff05057210 */ /* 0x000fca0007ffe1ff */
[----:B------:R-:W-:Y:S02]  /*0180*/  IMAD R7, R8, R5, R2 ;  /* 0x0000000508077224 */ /* 0x000fe400078e0202 */
[----:B------:R-:W1:Y:S03]  /*0190*/  LDC.64 R2, c[0x0][0x398] ;  /* 0x0000e600ff027b82 */ /* 0x000e660000000a00 */
[----:B------:R-:W-:-:S13]  /*01a0*/  ISETP.GE.U32.AND P0, PT, R7, R8, PT ;  /* 0x000000080700720c */ /* 0x000fda0003f06070 */
[----:B------:R-:W-:-:S05]  /*01b0*/  @P0 IMAD.IADD R7, R7, 0x1, -R8 ;  /* 0x0000000107070824 */ /* 0x000fca00078e0a08 */
[----:B------:R-:W-:-:S13]  /*01c0*/  ISETP.GE.U32.AND P0, PT, R7, R8, PT ;  /* 0x000000080700720c */ /* 0x000fda0003f06070 */
[-C--:B------:R-:W-:Y:S02]  /*01d0*/  @P0 IADD3 R7, PT, PT, R7, -R8.reuse, RZ ;  /* 0x8000000807070210 */ /* 0x080fe40007ffe0ff */
[----:B------:R-:W-:-:S05]  /*01e0*/  @!P1 LOP3.LUT R7, RZ, R8, RZ, 0x33, !PT ;  /* 0x00000008ff079212 */ /* 0x000fca00078e33ff */
[----:B-1----:R-:W-:-:S05]  /*01f0*/  IMAD.WIDE.U32 R2, R7, 0x4, R2 ;  /* 0x0000000407027825 */ /* 0x002fca00078e0002 */
[----:B------:R1:W2:Y:S01]  /*0200*/  LDG.E R9, desc[UR4][R2.64] ;  /* 0x0000000402097981 */ /* 0x0002a2000c1e1900 */
[----:B0-----:R-:W-:-:S05]  /*0210*/  IMAD R5, R4, 0x3, R15 ;  /* 0x0000000304057824 */ /* 0x001fca00078e020f */
[----:B----4-:R-:W-:-:S04]  /*0220*/  IADD3 R4, P0, PT, R5, UR8, RZ ;  /* 0x0000000805047c10 */ /* 0x010fc8000ff1e0ff */
[----:B------:R-:W-:-:S06]  /*0230*/  LEA.HI.X.SX32 R5, R5, UR9, 0x1, P0 ;  /* 0x0000000905057c11 */ /* 0x000fcc00080f0eff */
[----:B------:R-:W3:Y:S01]  /*0240*/  LDG.E.U8 R5, desc[UR4][R4.64] ;  /* 0x0000000404057981 */ /* 0x000ee2000c1e1100 */
[----:B------:R-:W0:Y:S01]  /*0250*/  I2F.U32.RP R6, R13 ;  /* 0x0000000d00067306 */ /* 0x000e220000209000 */
[----:B------:R-:W-:-:S07]  /*0260*/  ISETP.NE.U32.AND P1, PT, R13, RZ, PT ;  /* 0x000000ff0d00720c */ /* 0x000fce0003f25070 */
[----:B0-----:R-:W1:Y:S02]  /*0270*/  MUFU.RCP R6, R6 ;  /* 0x0000000600067308 */ /* 0x001e640000001000 */
[----:B-1----:R-:W-:-:S06]  /*0280*/  VIADD R2, R6, 0xffffffe ;  /* 0x0ffffffe06027836 */ /* 0x002fcc0000000000 */
[----:B------:R0:W1:Y:S02]  /*0290*/  F2I.FTZ.U32.TRUNC.NTZ R3, R2 ;  /* 0x0000000200037305 */ /* 0x000064000021f000 */
[----:B0-----:R-:W-:Y:S01]  /*02a0*/  IMAD.MOV.U32 R2, RZ, RZ, RZ ;  /* 0x000000ffff027224 */ /* 0x001fe200078e00ff */
[----:B-1----:R-:W-:-:S05]  /*02b0*/  IADD3 R8, PT, PT, RZ, -R3, RZ ;  /* 0x80000003ff087210 */ /* 0x002fca0007ffe0ff */
[----:B------:R-:W-:-:S04]  /*02c0*/  IMAD R11, R8, R13, RZ ;  /* 0x0000000d080b7224 */ /* 0x000fc800078e02ff */
[----:B------:R-:W-:Y:S01]  /*02d0*/  IMAD.HI.U32 R8, R3, R11, R2 ;  /* 0x0000000b03087227 */ /* 0x000fe200078e0002 */
[----:B--2---:R-:W-:-:S05]  /*02e0*/  IADD3 R9, PT, PT, R9, R0, RZ ;  /* 0x0000000009097210 */ /* 0x004fca0007ffe0ff */
[----:B------:R-:W-:-:S04]  /*02f0*/  IMAD.HI.U32 R8, R8, R9, RZ ;  /* 0x0000000908087227 */ /* 0x000fc800078e00ff */
[----:B------:R-:W-:-:S04]  /*0300*/  IMAD.MOV R8, RZ, RZ, -R8 ;  /* 0x000000ffff087224 */ /* 0x000fc800078e0a08 */
[----:B------:R-:W-:-:S05]  /*0310*/  IMAD R0, R13, R8, R9 ;  /* 0x000000080d007224 */ /* 0x000fca00078e0209 */
[----:B------:R-:W-:-:S13]  /*0320*/  ISETP.GE.U32.AND P0, PT, R0, R13, PT ;  /* 0x0000000d0000720c */ /* 0x000fda0003f06070 */
[----:B------:R-:W-:-:S04]  /*0330*/  @P0 IADD3 R0, PT, PT, R0, -R13, RZ ;  /* 0x8000000d00000210 */ /* 0x000fc80007ffe0ff */
[----:B------:R-:W-:-:S13]  /*0340*/  ISETP.GE.U32.AND P0, PT, R0, R13, PT ;  /* 0x0000000d0000720c */ /* 0x000fda0003f06070 */
[-C--:B------:R-:W-:Y:S02]  /*0350*/  @P0 IADD3 R0, PT, PT, R0, -R13.reuse, RZ ;  /* 0x8000000d00000210 */ /* 0x080fe40007ffe0ff */
[----:B------:R-:W-:-:S05]  /*0360*/  @!P1 LOP3.LUT R0, RZ, R13, RZ, 0x33, !PT ;  /* 0x0000000dff009212 */ /* 0x000fca00078e33ff */
[----:B------:R-:W-:-:S04]  /*0370*/  IMAD R0, R7, R13, R0 ;  /* 0x0000000d07007224 */ /* 0x000fc800078e0200 */
[----:B------:R-:W-:-:S05]  /*0380*/  IMAD R0, R0, 0x3, R15 ;  /* 0x0000000300007824 */ /* 0x000fca00078e020f */
[----:B------:R-:W-:-:S04]  /*0390*/  IADD3 R2, P0, PT, R0, UR10, RZ ;  /* 0x0000000a00027c10 */ /* 0x000fc8000ff1e0ff */
[----:B------:R-:W-:-:S05]  /*03a0*/  LEA.HI.X.SX32 R3, R0, UR11, 0x1, P0 ;  /* 0x0000000b00037c11 */ /* 0x000fca00080f0eff */
[----:B---3--:R-:W-:Y:S01]  /*03b0*/  STG.E.U8 desc[UR4][R2.64], R5 ;  /* 0x0000000502007986 */ /* 0x008fe2000c101104 */
[----:B------:R-:W-:Y:S05]  /*03c0*/  EXIT ;  /* 0x000000000000794d */ /* 0x000fea0003800000 */
.L_x_0:
[----:B------:R-:W-:-:S00]  /*03d0*/  BRA `(.L_x_0) ;  /* 0xfffffffc00fc7947 */ /* 0x000fc0000383ffff */
[----:B------:R-:W-:-:S00]  /*03e0*/  NOP ;  /* 0x0000000000007918 */ /* 0x000fc00000000000 */
        /* <DEDUP_REMOVED lines=9> */
.L_x_1:


//--------------------- .nv.shared.reserved.0     --------------------------
	.section	.nv.shared.reserved.0,"aw",@nobits
	.weak		__nv_reservedSMEM_offset_0_alias
	.size		__nv_reservedSMEM_offset_0_alias, 0, 64
	.other		__nv_reservedSMEM_offset_0_alias,@"STO_CUDA_RESERVED_SHARED STV_DEFAULT"
__nv_reservedSMEM_offset_0_alias:
	.zero		0
	.zero		64


//--------------------- .nv.constant0._Z9GenCatMapPhS_PjS0_ --------------------------
	.section	.nv.constant0._Z9GenCatMapPhS_PjS0_,"a",@progbits
	.sectionflags	@""
	.align	4
.nv.constant0._Z9GenCatMapPhS_PjS0_:
	.zero		928


//--------------------- SYMBOLS --------------------------

	.type		.nv.reservedSmem.offset0,@object
	.size		.nv.reservedSmem.offset0,0x4
